//
// Generated by NVIDIA NVVM Compiler
//
// Compiler Build ID: CL-36424714
// Cuda compilation tools, release 13.0, V13.0.88
// Based on NVVM 20.0.0
//

.version 9.0
.target sm_100
.address_size 64

	// .globl	_Z12matrixColourPfS_i
.extern .func  (.param .b32 func_retval0) vprintf
(
	.param .b64 vprintf_param_0,
	.param .b64 vprintf_param_1
)
;
.global .align 1 .b8 $str[27] = {84, 104, 114, 101, 97, 100, 32, 61, 32, 37, 100, 32, 59, 32, 105, 32, 61, 32, 37, 100, 32, 59, 32, 37, 102, 10};

.visible .entry _Z12matrixColourPfS_i(
	.param .u64 .ptr .align 1 _Z12matrixColourPfS_i_param_0,
	.param .u64 .ptr .align 1 _Z12matrixColourPfS_i_param_1,
	.param .u32 _Z12matrixColourPfS_i_param_2
)
{
	.local .align 16 .b8 	__local_depot0[16];
	.reg .b64 	%SP;
	.reg .b64 	%SPL;
	.reg .pred 	%p<7>;
	.reg .b32 	%r<16>;
	.reg .b32 	%f<5>;
	.reg .b64 	%rd<16>;
	.reg .b64 	%fd<2>;

	mov.u64 	%SPL, __local_depot0;
	cvta.local.u64 	%SP, %SPL;
	ld.param.u64 	%rd6, [_Z12matrixColourPfS_i_param_0];
	ld.param.u64 	%rd7, [_Z12matrixColourPfS_i_param_1];
	ld.param.u32 	%r6, [_Z12matrixColourPfS_i_param_2];
	cvta.to.global.u64 	%rd1, %rd7;
	mov.u32 	%r7, %ntid.x;
	mov.u32 	%r8, %ctaid.x;
	mov.u32 	%r9, %tid.x;
	mad.lo.s32 	%r1, %r7, %r8, %r9;
	setp.ge.s32 	%p1, %r1, %r6;
	setp.lt.s32 	%p2, %r6, 1;
	or.pred  	%p3, %p1, %p2;
	@%p3 bra 	$L__BB0_6;
	add.u64 	%rd8, %SP, 0;
	add.u64 	%rd2, %SPL, 0;
	add.s32 	%r2, %r1, 1;
	mul.lo.s32 	%r3, %r6, %r1;
	mul.wide.s32 	%rd9, %r1, 4;
	add.s64 	%rd3, %rd1, %rd9;
	cvta.to.global.u64 	%rd4, %rd6;
	mov.b32 	%r15, 0;
	mov.u64 	%rd11, $str;
$L__BB0_2:
	add.s32 	%r5, %r15, 1;
	mul.wide.u32 	%rd10, %r15, 4;
	add.s64 	%rd5, %rd1, %rd10;
	ld.global.f32 	%f1, [%rd5];
	cvt.f64.f32 	%fd1, %f1;
	st.local.v2.u32 	[%rd2], {%r2, %r5};
	st.local.f64 	[%rd2+8], %fd1;
	cvta.global.u64 	%rd12, %rd11;
	{ // callseq 0, 0
	.param .b64 param0;
	st.param.b64 	[param0], %rd12;
	.param .b64 param1;
	st.param.b64 	[param1], %rd8;
	.param .b32 retval0;
	call.uni (retval0), 
	vprintf, 
	(
	param0, 
	param1
	);
	ld.param.b32 	%r11, [retval0];
	} // callseq 0
	add.s32 	%r13, %r15, %r3;
	mul.wide.s32 	%rd14, %r13, 4;
	add.s64 	%rd15, %rd4, %rd14;
	ld.global.f32 	%f2, [%rd15];
	setp.neu.f32 	%p4, %f2, 0f3F800000;
	@%p4 bra 	$L__BB0_5;
	ld.global.f32 	%f3, [%rd3];
	ld.global.f32 	%f4, [%rd5];
	setp.neu.f32 	%p5, %f3, %f4;
	@%p5 bra 	$L__BB0_5;
	mov.b32 	%r14, -1082130432;
	st.global.u32 	[%rd3], %r14;
	bra.uni 	$L__BB0_6;
$L__BB0_5:
	setp.ne.s32 	%p6, %r5, %r6;
	mov.u32 	%r15, %r5;
	@%p6 bra 	$L__BB0_2;
$L__BB0_6:
	ret;

}


// ===== COMPILED SASS (sm_100) =====

	.target	sm_100

	.elftype	@"ET_EXEC"


//--------------------- .note.nv.tkinfo           --------------------------
	.section	.note.nv.tkinfo,"",@"SHT_NOTE"
	.sectionflags	@"SHF_NOTE_NV_TKINFO"
	.tkinfo
        /*0018*/ 	.word	0x00000002
        /*0030*/ 	.string	""
        /*0030*/ 	.string	"ptxas"
        /*0030*/ 	.string	"Cuda compilation tools, release 13.0, V13.0.88"
        /*0030*/ 	.string	"Build cuda_13.0.r13.0/compiler.36424714_0"
        /*0030*/ 	.string	"-arch sm_100 -m 64 "



//--------------------- .note.nv.cuinfo           --------------------------
	.section	.note.nv.cuinfo,"",@"SHT_NOTE"
	.sectionflags	@"SHF_NOTE_NV_CUINFO"
        /*0018*/ 	.short	0x0002
        /*001a*/ 	.short	0x0064
        /*001c*/ 	.short	0x0082
	.zero		2


//--------------------- .nv.info                  --------------------------
	.section	.nv.info,"",@"SHT_CUDA_INFO"
	.align	4


	//----- nvinfo : EIATTR_REGCOUNT
	.align		4
        /*0000*/ 	.byte	0x04, 0x2f
        /*0002*/ 	.short	(.L_2 - .L_1)
	.align		4
.L_1:
        /*0004*/ 	.word	index@(_Z12matrixColourPfS_i)
        /*0008*/ 	.word	0x0000001d


	//----- nvinfo : EIATTR_FRAME_SIZE
	.align		4
.L_2:
        /*000c*/ 	.byte	0x04, 0x11
        /*000e*/ 	.short	(.L_4 - .L_3)
	.align		4
.L_3:
        /*0010*/ 	.word	index@(_Z12matrixColourPfS_i)
        /*0014*/ 	.word	0x00000010


	//----- nvinfo : EIATTR_MIN_STACK_SIZE
	.align		4
.L_4:
        /*0018*/ 	.byte	0x04, 0x12
        /*001a*/ 	.short	(.L_6 - .L_5)
	.align		4
.L_5:
        /*001c*/ 	.word	index@(_Z12matrixColourPfS_i)
        /*0020*/ 	.word	0x00000010
.L_6:


//--------------------- .nv.compat                --------------------------
	.section	.nv.compat,"",@"SHT_CUDA_COMPAT_INFO"
	.align	4
        /*0000*/ 	.byte	0x02, 0x09, 0x00, 0x00, 0x02, 0x02, 0x01, 0x00, 0x02, 0x05, 0x05, 0x00, 0x03, 0x07, 0x01, 0x01
        /*0010*/ 	.byte	0x02, 0x03, 0x00, 0x00, 0x02, 0x06, 0x01, 0x00, 0x04, 0x0b, 0x08, 0x00, 0x01, 0x00, 0x00, 0x00
        /*0020*/ 	.byte	0x00, 0x00, 0x00, 0x00


//--------------------- .nv.info._Z12matrixColourPfS_i --------------------------
	.section	.nv.info._Z12matrixColourPfS_i,"",@"SHT_CUDA_INFO"
	.sectionflags	@""
	.align	4


	//----- nvinfo : EIATTR_CUDA_API_VERSION
	.align		4
        /*0000*/ 	.byte	0x04, 0x37
        /*0002*/ 	.short	(.L_8 - .L_7)
.L_7:
        /*0004*/ 	.word	0x00000082


	//----- nvinfo : EIATTR_KPARAM_INFO
	.align		4
.L_8:
        /*0008*/ 	.byte	0x04, 0x17
        /*000a*/ 	.short	(.L_10 - .L_9)
.L_9:
        /*000c*/ 	.word	0x00000000
        /*0010*/ 	.short	0x0002
        /*0012*/ 	.short	0x0010
        /*0014*/ 	.byte	0x00, 0xf0, 0x11, 0x00


	//----- nvinfo : EIATTR_KPARAM_INFO
	.align		4
.L_10:
        /*0018*/ 	.byte	0x04, 0x17
        /*001a*/ 	.short	(.L_12 - .L_11)
.L_11:
        /*001c*/ 	.word	0x00000000
        /*0020*/ 	.short	0x0001
        /*0022*/ 	.short	0x0008
        /*0024*/ 	.byte	0x00, 0xf5, 0x21, 0x00


	//----- nvinfo : EIATTR_KPARAM_INFO
	.align		4
.L_12:
        /*0028*/ 	.byte	0x04, 0x17
        /*002a*/ 	.short	(.L_14 - .L_13)
.L_13:
        /*002c*/ 	.word	0x00000000
        /*0030*/ 	.short	0x0000
        /*0032*/ 	.short	0x0000
        /*0034*/ 	.byte	0x00, 0xf5, 0x21, 0x00


	//----- nvinfo : EIATTR_SPARSE_MMA_MASK
	.align		4
.L_14:
        /*0038*/ 	.byte	0x03, 0x50
        /*003a*/ 	.short	0x0000


	//----- nvinfo : EIATTR_MAXREG_COUNT
	.align		4
        /*003c*/ 	.byte	0x03, 0x1b
        /*003e*/ 	.short	0x00ff


	//----- nvinfo : EIATTR_EXTERNS
	.align		4
        /*0040*/ 	.byte	0x04, 0x0f
        /*0042*/ 	.short	(.L_16 - .L_15)


	//   ....[0]....
	.align		4
.L_15:
        /*0044*/ 	.word	index@(vprintf)


	//----- nvinfo : EIATTR_MERCURY_ISA_VERSION
	.align		4
.L_16:
        /*0048*/ 	.byte	0x03, 0x5f
        /*004a*/ 	.short	0x0101


	//----- nvinfo : EIATTR_VRC_CTA_INIT_COUNT
	.align		4
        /*004c*/ 	.byte	0x02, 0x4a
	.zero		1
	.zero		1


	//----- nvinfo : EIATTR_SYSCALL_OFFSETS
	.align		4
        /*0050*/ 	.byte	0x04, 0x46
        /*0052*/ 	.short	(.L_18 - .L_17)


	//   ....[0]....
.L_17:
        /*0054*/ 	.word	0x00000220


	//----- nvinfo : EIATTR_EXIT_INSTR_OFFSETS
	.align		4
.L_18:
        /*0058*/ 	.byte	0x04, 0x1c
        /*005a*/ 	.short	(.L_20 - .L_19)


	//   ....[0]....
.L_19:
        /*005c*/ 	.word	0x000000d0


	//   ....[1]....
        /*0060*/ 	.word	0x00000330


	//   ....[2]....
        /*0064*/ 	.word	0x00000360


	//----- nvinfo : EIATTR_CRS_STACK_SIZE
	.align		4
.L_20:
        /*0068*/ 	.byte	0x04, 0x1e
        /*006a*/ 	.short	(.L_22 - .L_21)
.L_21:
        /*006c*/ 	.word	0x00000000


	//----- nvinfo : EIATTR_CBANK_PARAM_SIZE
	.align		4
.L_22:
        /*0070*/ 	.byte	0x03, 0x19
        /*0072*/ 	.short	0x0014


	//----- nvinfo : EIATTR_PARAM_CBANK
	.align		4
        /*0074*/ 	.byte	0x04, 0x0a
        /*0076*/ 	.short	(.L_24 - .L_23)
	.align		4
.L_23:
        /*0078*/ 	.word	index@(.nv.constant0._Z12matrixColourPfS_i)
        /*007c*/ 	.short	0x0380
        /*007e*/ 	.short	0x0014


	//----- nvinfo : EIATTR_SW_WAR
	.align		4
.L_24:
        /*0080*/ 	.byte	0x04, 0x36
        /*0082*/ 	.short	(.L_26 - .L_25)
.L_25:
        /*0084*/ 	.word	0x00000008
.L_26:


//--------------------- .nv.callgraph             --------------------------
	.section	.nv.callgraph,"",@"SHT_CUDA_CALLGRAPH"
	.align	4
	.sectionentsize	8
	.align		4
        /*0000*/ 	.word	0x00000000
	.align		4
        /*0004*/ 	.word	0xffffffff
	.align		4
        /*0008*/ 	.word	index@(_Z12matrixColourPfS_i)
	.align		4
        /*000c*/ 	.word	index@(vprintf)
	.align		4
        /*0010*/ 	.word	0x00000000
	.align		4
        /*0014*/ 	.word	0xfffffffe
	.align		4
        /*0018*/ 	.word	0x00000000
	.align		4
        /*001c*/ 	.word	0xfffffffd
	.align		4
        /*0020*/ 	.word	0x00000000
	.align		4
        /*0024*/ 	.word	0xfffffffc


//--------------------- .nv.constant4             --------------------------
	.section	.nv.constant4,"a",@progbits
	.align	8
	.align		8
.nv.constant4:
        /*0000*/ 	.dword	vprintf
	.align		8
        /*0008*/ 	.dword	$str


//--------------------- .text._Z12matrixColourPfS_i --------------------------
	.section	.text._Z12matrixColourPfS_i,"ax",@progbits
	.align	128
        .global         _Z12matrixColourPfS_i
        .type           _Z12matrixColourPfS_i,@function
        .size           _Z12matrixColourPfS_i,(.L_x_6 - _Z12matrixColourPfS_i)
        .other          _Z12matrixColourPfS_i,@"STO_CUDA_ENTRY STV_DEFAULT"
_Z12matrixColourPfS_i:
.text._Z12matrixColourPfS_i:
[----:B------:R-:W0:Y:S01]  /*0000*/  LDC R1, c[0x0][0x37c] ;  /* 0x0000df00ff017b82 */ /* 0x000e220000000800 */
[----:B------:R-:W1:Y:S07]  /*0010*/  S2R R26, SR_CTAID.X ;  /* 0x00000000001a7919 */ /* 0x000e6e0000002500 */
[----:B------:R-:W2:Y:S01]  /*0020*/  LDC R5, c[0x0][0x390] ;  /* 0x0000e400ff057b82 */ /* 0x000ea20000000800 */
[----:B------:R-:W3:Y:S01]  /*0030*/  LDCU UR5, c[0x0][0x2fc] ;  /* 0x00005f80ff0577ac */ /* 0x000ee20008000800 */
[----:B0-----:R-:W-:Y:S01]  /*0040*/  VIADD R1, R1, 0xfffffff0 ;  /* 0xfffffff001017836 */ /* 0x001fe20000000000 */
[----:B------:R-:W1:Y:S01]  /*0050*/  S2R R3, SR_TID.X ;  /* 0x0000000000037919 */ /* 0x000e620000002100 */
[----:B------:R-:W1:Y:S01]  /*0060*/  LDCU UR6, c[0x0][0x360] ;  /* 0x00006c00ff0677ac */ /* 0x000e620008000800 */
[----:B------:R-:W0:Y:S01]  /*0070*/  LDCU UR4, c[0x0][0x2f8] ;  /* 0x00005f00ff0477ac */ /* 0x000e220008000800 */
[----:B--2---:R-:W-:-:S02]  /*0080*/  ISETP.GE.AND P0, PT, R5, 0x1, PT ;  /* 0x000000010500780c */ /* 0x004fc40003f06270 */
[----:B0-----:R-:W-:-:S05]  /*0090*/  IADD3 R24, P1, PT, R1, UR4, RZ ;  /* 0x0000000401187c10 */ /* 0x001fca000ff3e0ff */
[----:B---3--:R-:W-:Y:S02]  /*00a0*/  IMAD.X R2, RZ, RZ, UR5, P1 ;  /* 0x00000005ff027e24 */ /* 0x008fe400088e06ff */
[----:B-1----:R-:W-:-:S05]  /*00b0*/  IMAD R26, R26, UR6, R3 ;  /* 0x000000061a1a7c24 */ /* 0x002fca000f8e0203 */
[----:B------:R-:W-:-:S13]  /*00c0*/  ISETP.GE.OR P0, PT, R26, R5, !P0 ;  /* 0x000000051a00720c */ /* 0x000fda0004706670 */
[----:B------:R-:W-:Y:S05]  /*00d0*/  @P0 EXIT ;  /* 0x000000000000094d */ /* 0x000fea0003800000 */
[----:B------:R-:W0:Y:S01]  /*00e0*/  LDC.64 R18, c[0x0][0x388] ;  /* 0x0000e200ff127b82 */ /* 0x000e220000000a00 */
[----:B------:R-:W-:Y:S02]  /*00f0*/  HFMA2 R25, -RZ, RZ, 0, 0 ;  /* 0x00000000ff197431 */ /* 0x000fe400000001ff */
[C---:B------:R-:W-:Y:S01]  /*0100*/  VIADD R22, R26.reuse, 0x1 ;  /* 0x000000011a167836 */ /* 0x040fe20000000000 */
[----:B------:R-:W1:Y:S02]  /*0110*/  LDCU.64 UR36, c[0x0][0x358] ;  /* 0x00006b00ff2477ac */ /* 0x000e640008000a00 */
[----:B01----:R-:W-:-:S07]  /*0120*/  IMAD.WIDE R18, R26, 0x4, R18 ;  /* 0x000000041a127825 */ /* 0x003fce00078e0212 */
.L_x_4:
[----:B------:R-:W0:Y:S01]  /*0130*/  LDC.64 R16, c[0x0][0x388] ;  /* 0x0000e200ff107b82 */ /* 0x000e220000000a00 */
[----:B------:R-:W-:Y:S01]  /*0140*/  MOV R8, 0x0 ;  /* 0x0000000000087802 */ /* 0x000fe20000000f00 */
[----:B------:R-:W1:Y:S01]  /*0150*/  LDCU.64 UR4, c[0x4][0x8] ;  /* 0x01000100ff0477ac */ /* 0x000e620008000a00 */
[----:B0-----:R-:W-:-:S05]  /*0160*/  IMAD.WIDE.U32 R16, R25, 0x4, R16 ;  /* 0x0000000419107825 */ /* 0x001fca00078e0010 */
[----:B------:R-:W2:Y:S01]  /*0170*/  LDG.E R0, desc[UR36][R16.64] ;  /* 0x0000002410007981 */ /* 0x000ea2000c1e1900 */
[----:B------:R-:W-:Y:S01]  /*0180*/  IADD3 R23, PT, PT, R25, 0x1, RZ ;  /* 0x0000000119177810 */ /* 0x000fe20007ffe0ff */
[----:B------:R-:W0:Y:S01]  /*0190*/  LDC.64 R8, c[0x4][R8] ;  /* 0x0100000008087b82 */ /* 0x000e220000000a00 */
[----:B-1----:R-:W-:Y:S01]  /*01a0*/  IMAD.U32 R4, RZ, RZ, UR4 ;  /* 0x00000004ff047e24 */ /* 0x002fe2000f8e00ff */
[----:B------:R-:W-:Y:S01]  /*01b0*/  MOV R5, UR5 ;  /* 0x0000000500057c02 */ /* 0x000fe20008000f00 */
[----:B------:R-:W-:Y:S01]  /*01c0*/  IMAD.MOV.U32 R6, RZ, RZ, R24 ;  /* 0x000000ffff067224 */ /* 0x000fe200078e0018 */
[----:B------:R1:W-:Y:S01]  /*01d0*/  STL.64 [R1], R22 ;  /* 0x0000001601007387 */ /* 0x0003e20000100a00 */
[----:B------:R-:W-:Y:S01]  /*01e0*/  MOV R7, R2 ;  /* 0x0000000200077202 */ /* 0x000fe20000000f00 */
[----:B--2---:R-:W2:Y:S02]  /*01f0*/  F2F.F64.F32 R10, R0 ;  /* 0x00000000000a7310 */ /* 0x004ea40000201800 */
[----:B0-2---:R1:W-:Y:S04]  /*0200*/  STL.64 [R1+0x8], R10 ;  /* 0x0000080a01007387 */ /* 0x0053e80000100a00 */
[----:B------:R-:W-:-:S07]  /*0210*/  LEPC R20, `(.L_x_0) ;  /* 0x000000001014794e */ /* 0x000fce0000000000 */
[----:B-1----:R-:W-:Y:S05]  /*0220*/  CALL.ABS.NOINC R8 ;  /* 0x0000000008007343 */ /* 0x002fea0003c00000 */
.L_x_0:
[----:B------:R-:W0:Y:S08]  /*0230*/  LDC R6, c[0x0][0x390] ;  /* 0x0000e400ff067b82 */ /* 0x000e300000000800 */
[----:B------:R-:W1:Y:S01]  /*0240*/  LDC.64 R4, c[0x0][0x380] ;  /* 0x0000e000ff047b82 */ /* 0x000e620000000a00 */
[----:B0-----:R-:W-:-:S04]  /*0250*/  IMAD R3, R26, R6, R25 ;  /* 0x000000061a037224 */ /* 0x001fc800078e0219 */
[----:B-1----:R-:W-:-:S06]  /*0260*/  IMAD.WIDE R4, R3, 0x4, R4 ;  /* 0x0000000403047825 */ /* 0x002fcc00078e0204 */
[----:B------:R-:W2:Y:S01]  /*0270*/  LDG.E R4, desc[UR36][R4.64] ;  /* 0x0000002404047981 */ /* 0x000ea2000c1e1900 */
[----:B------:R-:W-:Y:S01]  /*0280*/  BSSY.RECONVERGENT B0, `(.L_x_1) ;  /* 0x0000007000007945 */ /* 0x000fe20003800200 */
[----:B--2---:R-:W-:-:S13]  /*0290*/  FSETP.NEU.AND P0, PT, R4, 1, PT ;  /* 0x3f8000000400780b */ /* 0x004fda0003f0d000 */
[----:B------:R-:W-:Y:S05]  /*02a0*/  @P0 BRA `(.L_x_2) ;  /* 0x0000000000100947 */ /* 0x000fea0003800000 */
[----:B------:R-:W2:Y:S04]  /*02b0*/  LDG.E R17, desc[UR36][R16.64] ;  /* 0x0000002410117981 */ /* 0x000ea8000c1e1900 */
[----:B------:R-:W2:Y:S02]  /*02c0*/  LDG.E R0, desc[UR36][R18.64] ;  /* 0x0000002412007981 */ /* 0x000ea4000c1e1900 */
[----:B--2---:R-:W-:-:S13]  /*02d0*/  FSETP.NEU.AND P0, PT, R0, R17, PT ;  /* 0x000000110000720b */ /* 0x004fda0003f0d000 */
[----:B------:R-:W-:Y:S05]  /*02e0*/  @!P0 BRA `(.L_x_3) ;  /* 0x0000000000148947 */ /* 0x000fea0003800000 */
.L_x_2:
[----:B------:R-:W-:Y:S05]  /*02f0*/  BSYNC.RECONVERGENT B0 ;  /* 0x0000000000007941 */ /* 0x000fea0003800200 */
.L_x_1:
[----:B------:R-:W-:Y:S01]  /*0300*/  ISETP.NE.AND P0, PT, R23, R6, PT ;  /* 0x000000061700720c */ /* 0x000fe20003f05270 */
[----:B------:R-:W-:-:S12]  /*0310*/  IMAD.MOV.U32 R25, RZ, RZ, R23 ;  /* 0x000000ffff197224 */ /* 0x000fd800078e0017 */
[----:B------:R-:W-:Y:S05]  /*0320*/  @P0 BRA `(.L_x_4) ;  /* 0xfffffffc00800947 */ /* 0x000fea000383ffff */
[----:B------:R-:W-:Y:S05]  /*0330*/  EXIT ;  /* 0x000000000000794d */ /* 0x000fea0003800000 */
.L_x_3:
[----:B------:R-:W-:-:S05]  /*0340*/  MOV R3, 0xbf800000 ;  /* 0xbf80000000037802 */ /* 0x000fca0000000f00 */
[----:B------:R-:W-:Y:S01]  /*0350*/  STG.E desc[UR36][R18.64], R3 ;  /* 0x0000000312007986 */ /* 0x000fe2000c101924 */
[----:B------:R-:W-:Y:S05]  /*0360*/  EXIT ;  /* 0x000000000000794d */ /* 0x000fea0003800000 */
.L_x_5:
[----:B------:R-:W-:-:S00]  /*0370*/  BRA `(.L_x_5) ;  /* 0xfffffffc00fc7947 */ /* 0x000fc0000383ffff */
[----:B------:R-:W-:-:S00]  /*0380*/  NOP ;  /* 0x0000000000007918 */ /* 0x000fc00000000000 */
[----:B------:R-:W-:-:S00]  /*0390*/  NOP ;  /* 0x0000000000007918 */ /* 0x000fc00000000000 */
[----:B------:R-:W-:-:S00]  /*03a0*/  NOP ;  /* 0x0000000000007918 */ /* 0x000fc00000000000 */
[----:B------:R-:W-:-:S00]  /*03b0*/  NOP ;  /* 0x0000000000007918 */ /* 0x000fc00000000000 */
[----:B------:R-:W-:-:S00]  /*03c0*/  NOP ;  /* 0x0000000000007918 */ /* 0x000fc00000000000 */
[----:B------:R-:W-:-:S00]  /*03d0*/  NOP ;  /* 0x0000000000007918 */ /* 0x000fc00000000000 */
[----:B------:R-:W-:-:S00]  /*03e0*/  NOP ;  /* 0x0000000000007918 */ /* 0x000fc00000000000 */
[----:B------:R-:W-:-:S00]  /*03f0*/  NOP ;  /* 0x0000000000007918 */ /* 0x000fc00000000000 */
.L_x_6:


//--------------------- .nv.global.init           --------------------------
	.section	.nv.global.init,"aw",@progbits
.nv.global.init:
	.type		$str,@object
	.size		$str,(.L_0 - $str)
$str:
        /*0000*/ 	.byte	0x54, 0x68, 0x72, 0x65, 0x61, 0x64, 0x20, 0x3d, 0x20, 0x25, 0x64, 0x20, 0x3b, 0x20, 0x69, 0x20
        /*0010*/ 	.byte	0x3d, 0x20, 0x25, 0x64, 0x20, 0x3b, 0x20, 0x25, 0x66, 0x0a, 0x00
.L_0:


//--------------------- .nv.shared.reserved.0     --------------------------
	.section	.nv.shared.reserved.0,"aw",@nobits
	.weak		__nv_reservedSMEM_offset_0_alias
	.size		__nv_reservedSMEM_offset_0_alias, 0, 64
	.other		__nv_reservedSMEM_offset_0_alias,@"STO_CUDA_RESERVED_SHARED STV_DEFAULT"
__nv_reservedSMEM_offset_0_alias:
	.zero		0
	.zero		64


//--------------------- .nv.constant0._Z12matrixColourPfS_i --------------------------
	.section	.nv.constant0._Z12matrixColourPfS_i,"a",@progbits
	.sectionflags	@""
	.align	4
.nv.constant0._Z12matrixColourPfS_i:
	.zero		916


//--------------------- SYMBOLS --------------------------

	.type		.nv.reservedSmem.offset0,@object
	.size		.nv.reservedSmem.offset0,0x4
	.type		vprintf,@function
